//
// Generated by NVIDIA NVVM Compiler
//
// Compiler Build ID: CL-36424714
// Cuda compilation tools, release 13.0, V13.0.88
// Based on NVVM 20.0.0
//

.version 9.0
.target sm_100
.address_size 64

	// .globl	foo
.extern .func  (.param .b32 func_retval0) vprintf
(
	.param .b64 vprintf_param_0,
	.param .b64 vprintf_param_1
)
;
.global .align 1 .b8 $str[16] = {75, 101, 114, 110, 101, 108, 44, 32, 97, 114, 103, 32, 37, 100, 10};

.visible .entry foo(
	.param .u32 foo_param_0
)
{
	.local .align 8 .b8 	__local_depot0[8];
	.reg .b64 	%SP;
	.reg .b64 	%SPL;
	.reg .b32 	%r<4>;
	.reg .b64 	%rd<5>;

	mov.u64 	%SPL, __local_depot0;
	cvta.local.u64 	%SP, %SPL;
	ld.param.u32 	%r1, [foo_param_0];
	add.u64 	%rd1, %SP, 0;
	add.u64 	%rd2, %SPL, 0;
	st.local.u32 	[%rd2], %r1;
	mov.u64 	%rd3, $str;
	cvta.global.u64 	%rd4, %rd3;
	{ // callseq 0, 0
	.param .b64 param0;
	st.param.b64 	[param0], %rd4;
	.param .b64 param1;
	st.param.b64 	[param1], %rd1;
	.param .b32 retval0;
	call.uni (retval0), 
	vprintf, 
	(
	param0, 
	param1
	);
	ld.param.b32 	%r2, [retval0];
	} // callseq 0
	ret;

}


// ===== COMPILED SASS (sm_100) =====

	.target	sm_100

	.elftype	@"ET_EXEC"


//--------------------- .note.nv.tkinfo           --------------------------
	.section	.note.nv.tkinfo,"",@"SHT_NOTE"
	.sectionflags	@"SHF_NOTE_NV_TKINFO"
	.tkinfo
        /*0018*/ 	.word	0x00000002
        /*0030*/ 	.string	""
        /*0030*/ 	.string	"ptxas"
        /*0030*/ 	.string	"Cuda compilation tools, release 13.0, V13.0.88"
        /*0030*/ 	.string	"Build cuda_13.0.r13.0/compiler.36424714_0"
        /*0030*/ 	.string	"-arch sm_100 -m 64 "



//--------------------- .note.nv.cuinfo           --------------------------
	.section	.note.nv.cuinfo,"",@"SHT_NOTE"
	.sectionflags	@"SHF_NOTE_NV_CUINFO"
        /*0018*/ 	.short	0x0002
        /*001a*/ 	.short	0x0064
        /*001c*/ 	.short	0x0082
	.zero		2


//--------------------- .nv.info                  --------------------------
	.section	.nv.info,"",@"SHT_CUDA_INFO"
	.align	4


	//----- nvinfo : EIATTR_REGCOUNT
	.align		4
        /*0000*/ 	.byte	0x04, 0x2f
        /*0002*/ 	.short	(.L_2 - .L_1)
	.align		4
.L_1:
        /*0004*/ 	.word	index@(foo)
        /*0008*/ 	.word	0x00000018


	//----- nvinfo : EIATTR_FRAME_SIZE
	.align		4
.L_2:
        /*000c*/ 	.byte	0x04, 0x11
        /*000e*/ 	.short	(.L_4 - .L_3)
	.align		4
.L_3:
        /*0010*/ 	.word	index@(foo)
        /*0014*/ 	.word	0x00000008


	//----- nvinfo : EIATTR_MIN_STACK_SIZE
	.align		4
.L_4:
        /*0018*/ 	.byte	0x04, 0x12
        /*001a*/ 	.short	(.L_6 - .L_5)
	.align		4
.L_5:
        /*001c*/ 	.word	index@(foo)
        /*0020*/ 	.word	0x00000008
.L_6:


//--------------------- .nv.compat                --------------------------
	.section	.nv.compat,"",@"SHT_CUDA_COMPAT_INFO"
	.align	4
        /*0000*/ 	.byte	0x02, 0x09, 0x00, 0x00, 0x02, 0x02, 0x01, 0x00, 0x02, 0x05, 0x05, 0x00, 0x03, 0x07, 0x01, 0x01
        /*0010*/ 	.byte	0x02, 0x03, 0x00, 0x00, 0x02, 0x06, 0x01, 0x00, 0x04, 0x0b, 0x08, 0x00, 0x09, 0x00, 0x00, 0x00
        /*0020*/ 	.byte	0x00, 0x00, 0x00, 0x00


//--------------------- .nv.info.foo              --------------------------
	.section	.nv.info.foo,"",@"SHT_CUDA_INFO"
	.sectionflags	@""
	.align	4


	//----- nvinfo : EIATTR_CUDA_API_VERSION
	.align		4
        /*0000*/ 	.byte	0x04, 0x37
        /*0002*/ 	.short	(.L_8 - .L_7)
.L_7:
        /*0004*/ 	.word	0x00000082


	//----- nvinfo : EIATTR_KPARAM_INFO
	.align		4
.L_8:
        /*0008*/ 	.byte	0x04, 0x17
        /*000a*/ 	.short	(.L_10 - .L_9)
.L_9:
        /*000c*/ 	.word	0x00000000
        /*0010*/ 	.short	0x0000
        /*0012*/ 	.short	0x0000
        /*0014*/ 	.byte	0x00, 0xf0, 0x11, 0x00


	//----- nvinfo : EIATTR_SPARSE_MMA_MASK
	.align		4
.L_10:
        /*0018*/ 	.byte	0x03, 0x50
        /*001a*/ 	.short	0x0000


	//----- nvinfo : EIATTR_MAXREG_COUNT
	.align		4
        /*001c*/ 	.byte	0x03, 0x1b
        /*001e*/ 	.short	0x00ff


	//----- nvinfo : EIATTR_EXTERNS
	.align		4
        /*0020*/ 	.byte	0x04, 0x0f
        /*0022*/ 	.short	(.L_12 - .L_11)


	//   ....[0]....
	.align		4
.L_11:
        /*0024*/ 	.word	index@(vprintf)


	//----- nvinfo : EIATTR_MERCURY_ISA_VERSION
	.align		4
.L_12:
        /*0028*/ 	.byte	0x03, 0x5f
        /*002a*/ 	.short	0x0101


	//----- nvinfo : EIATTR_VRC_CTA_INIT_COUNT
	.align		4
        /*002c*/ 	.byte	0x02, 0x4a
	.zero		1
	.zero		1


	//----- nvinfo : EIATTR_SYSCALL_OFFSETS
	.align		4
        /*0030*/ 	.byte	0x04, 0x46
        /*0032*/ 	.short	(.L_14 - .L_13)


	//   ....[0]....
.L_13:
        /*0034*/ 	.word	0x000000e0


	//----- nvinfo : EIATTR_EXIT_INSTR_OFFSETS
	.align		4
.L_14:
        /*0038*/ 	.byte	0x04, 0x1c
        /*003a*/ 	.short	(.L_16 - .L_15)


	//   ....[0]....
.L_15:
        /*003c*/ 	.word	0x000000f0


	//----- nvinfo : EIATTR_CBANK_PARAM_SIZE
	.align		4
.L_16:
        /*0040*/ 	.byte	0x03, 0x19
        /*0042*/ 	.short	0x0004


	//----- nvinfo : EIATTR_PARAM_CBANK
	.align		4
        /*0044*/ 	.byte	0x04, 0x0a
        /*0046*/ 	.short	(.L_18 - .L_17)
	.align		4
.L_17:
        /*0048*/ 	.word	index@(.nv.constant0.foo)
        /*004c*/ 	.short	0x0380
        /*004e*/ 	.short	0x0004


	//----- nvinfo : EIATTR_SW_WAR
	.align		4
.L_18:
        /*0050*/ 	.byte	0x04, 0x36
        /*0052*/ 	.short	(.L_20 - .L_19)
.L_19:
        /*0054*/ 	.word	0x00000008
.L_20:


//--------------------- .nv.callgraph             --------------------------
	.section	.nv.callgraph,"",@"SHT_CUDA_CALLGRAPH"
	.align	4
	.sectionentsize	8
	.align		4
        /*0000*/ 	.word	0x00000000
	.align		4
        /*0004*/ 	.word	0xffffffff
	.align		4
        /*0008*/ 	.word	index@(foo)
	.align		4
        /*000c*/ 	.word	index@(vprintf)
	.align		4
        /*0010*/ 	.word	0x00000000
	.align		4
        /*0014*/ 	.word	0xfffffffe
	.align		4
        /*0018*/ 	.word	0x00000000
	.align		4
        /*001c*/ 	.word	0xfffffffd
	.align		4
        /*0020*/ 	.word	0x00000000
	.align		4
        /*0024*/ 	.word	0xfffffffc


//--------------------- .nv.constant4             --------------------------
	.section	.nv.constant4,"a",@progbits
	.align	8
	.align		8
.nv.constant4:
        /*0000*/ 	.dword	vprintf
	.align		8
        /*0008*/ 	.dword	$str


//--------------------- .text.foo                 --------------------------
	.section	.text.foo,"ax",@progbits
	.align	128
        .global         foo
        .type           foo,@function
        .size           foo,(.L_x_2 - foo)
        .other          foo,@"STO_CUDA_ENTRY STV_DEFAULT"
foo:
.text.foo:
[----:B------:R-:W0:Y:S08]  /*0000*/  LDC R1, c[0x0][0x37c] ;  /* 0x0000df00ff017b82 */ /* 0x000e300000000800 */
[----:B------:R-:W1:Y:S01]  /*0010*/  LDC R8, c[0x0][0x380] ;  /* 0x0000e000ff087b82 */ /* 0x000e620000000800 */
[----:B0-----:R-:W-:Y:S01]  /*0020*/  VIADD R1, R1, 0xfffffff8 ;  /* 0xfffffff801017836 */ /* 0x001fe20000000000 */
[----:B------:R-:W-:Y:S01]  /*0030*/  MOV R0, 0x0 ;  /* 0x0000000000007802 */ /* 0x000fe20000000f00 */
[----:B------:R-:W0:Y:S01]  /*0040*/  LDCU UR4, c[0x0][0x2f8] ;  /* 0x00005f00ff0477ac */ /* 0x000e220008000800 */
[----:B------:R-:W2:Y:S04]  /*0050*/  LDCU.64 UR6, c[0x4][0x8] ;  /* 0x01000100ff0677ac */ /* 0x000ea80008000a00 */
[----:B------:R3:W4:Y:S01]  /*0060*/  LDC.64 R2, c[0x4][R0] ;  /* 0x0100000000027b82 */ /* 0x0007220000000a00 */
[----:B------:R-:W5:Y:S01]  /*0070*/  LDCU UR5, c[0x0][0x2fc] ;  /* 0x00005f80ff0577ac */ /* 0x000f620008000800 */
[----:B0-----:R-:W-:Y:S01]  /*0080*/  IADD3 R6, P0, PT, R1, UR4, RZ ;  /* 0x0000000401067c10 */ /* 0x001fe2000ff1e0ff */
[----:B-1----:R3:W-:Y:S01]  /*0090*/  STL [R1], R8 ;  /* 0x0000000801007387 */ /* 0x0027e20000100800 */
[----:B--2---:R-:W-:Y:S01]  /*00a0*/  IMAD.U32 R4, RZ, RZ, UR6 ;  /* 0x00000006ff047e24 */ /* 0x004fe2000f8e00ff */
[----:B------:R-:W-:-:S02]  /*00b0*/  MOV R5, UR7 ;  /* 0x0000000700057c02 */ /* 0x000fc40008000f00 */
[----:B-----5:R-:W-:-:S08]  /*00c0*/  IMAD.X R7, RZ, RZ, UR5, P0 ;  /* 0x00000005ff077e24 */ /* 0x020fd000080e06ff */
[----:B------:R-:W-:-:S07]  /*00d0*/  LEPC R20, `(.L_x_0) ;  /* 0x000000001014794e */ /* 0x000fce0000000000 */
[----:B---34-:R-:W-:Y:S05]  /*00e0*/  CALL.ABS.NOINC R2 ;  /* 0x0000000002007343 */ /* 0x018fea0003c00000 */
.L_x_0:
[----:B------:R-:W-:Y:S05]  /*00f0*/  EXIT ;  /* 0x000000000000794d */ /* 0x000fea0003800000 */
.L_x_1:
[----:B------:R-:W-:-:S00]  /*0100*/  BRA `(.L_x_1) ;  /* 0xfffffffc00fc7947 */ /* 0x000fc0000383ffff */
[----:B------:R-:W-:-:S00]  /*0110*/  NOP ;  /* 0x0000000000007918 */ /* 0x000fc00000000000 */
        /* <DEDUP_REMOVED lines=14> */
.L_x_2:


//--------------------- .nv.global.init           --------------------------
	.section	.nv.global.init,"aw",@progbits
.nv.global.init:
	.type		$str,@object
	.size		$str,(.L_0 - $str)
$str:
        /*0000*/ 	.byte	0x4b, 0x65, 0x72, 0x6e, 0x65, 0x6c, 0x2c, 0x20, 0x61, 0x72, 0x67, 0x20, 0x25, 0x64, 0x0a, 0x00
.L_0:


//--------------------- .nv.shared.reserved.0     --------------------------
	.section	.nv.shared.reserved.0,"aw",@nobits
	.weak		__nv_reservedSMEM_offset_0_alias
	.size		__nv_reservedSMEM_offset_0_alias, 0, 64
	.other		__nv_reservedSMEM_offset_0_alias,@"STO_CUDA_RESERVED_SHARED STV_DEFAULT"
__nv_reservedSMEM_offset_0_alias:
	.zero		0
	.zero		64


//--------------------- .nv.constant0.foo         --------------------------
	.section	.nv.constant0.foo,"a",@progbits
	.sectionflags	@""
	.align	4
.nv.constant0.foo:
	.zero		900


//--------------------- SYMBOLS --------------------------

	.type		.nv.reservedSmem.offset0,@object
	.size		.nv.reservedSmem.offset0,0x4
	.type		vprintf,@function
